	.headerflags	@"EF_CUDA_TEXMODE_UNIFIED EF_CUDA_64BIT_ADDRESS EF_CUDA_ACCELERATORS EF_CUDA_SM90 EF_CUDA_VIRTUAL_SM(EF_CUDA_SM90)"
	.elftype	@"ET_EXEC"


//--------------------- .nv.info                  --------------------------
	.section	.nv.info,"",@"SHT_CUDA_INFO"
	.align	4


	//----- nvinfo : EIATTR_REGCOUNT
	.align		4
        /*0000*/ 	.byte	0x04, 0x2f
        /*0002*/ 	.short	(.L_3 - .L_2)
	.align		4
.L_2:
        /*0004*/ 	.word	index@(triton_poi_fused__native_batch_norm_legit_no_training_relu_6)
        /*0008*/ 	.word	0x00000010


	//----- nvinfo : EIATTR_MIN_STACK_SIZE
	.align		4
.L_3:
        /*000c*/ 	.byte	0x04, 0x12
        /*000e*/ 	.short	(.L_5 - .L_4)
	.align		4
.L_4:
        /*0010*/ 	.word	index@(triton_poi_fused__native_batch_norm_legit_no_training_relu_6)
        /*0014*/ 	.word	0x00000000


	//----- nvinfo : EIATTR_FRAME_SIZE
	.align		4
.L_5:
        /*0018*/ 	.byte	0x04, 0x11
        /*001a*/ 	.short	(.L_7 - .L_6)
	.align		4
.L_6:
        /*001c*/ 	.word	index@(triton_poi_fused__native_batch_norm_legit_no_training_relu_6)
        /*0020*/ 	.word	0x00000000


	//----- nvinfo : EIATTR_MIN_STACK_SIZE
	.align		4
.L_7:
        /*0024*/ 	.byte	0x04, 0x12
        /*0026*/ 	.short	(.L_9 - .L_8)
	.align		4
.L_8:
        /*0028*/ 	.word	index@(triton_poi_fused__native_batch_norm_legit_no_training_relu_6)
        /*002c*/ 	.word	0x00000000
.L_9:


//--------------------- .nv.info.triton_poi_fused__native_batch_norm_legit_no_training_relu_6 --------------------------
	.section	.nv.info.triton_poi_fused__native_batch_norm_legit_no_training_relu_6,"",@"SHT_CUDA_INFO"
	.sectionflags	@""
	.align	4


	//----- nvinfo : EIATTR_CUDA_API_VERSION
	.align		4
        /*0000*/ 	.byte	0x04, 0x37
        /*0002*/ 	.short	(.L_11 - .L_10)
.L_10:
        /*0004*/ 	.word	0x0000007c


	//----- nvinfo : EIATTR_KPARAM_INFO
	.align		4
.L_11:
        /*0008*/ 	.byte	0x04, 0x17
        /*000a*/ 	.short	(.L_13 - .L_12)
.L_12:
        /*000c*/ 	.word	0x00000000
        /*0010*/ 	.short	0x0006
        /*0012*/ 	.short	0x0030
        /*0014*/ 	.byte	0x00, 0xf0, 0x11, 0x00


	//----- nvinfo : EIATTR_KPARAM_INFO
	.align		4
.L_13:
        /*0018*/ 	.byte	0x04, 0x17
        /*001a*/ 	.short	(.L_15 - .L_14)
.L_14:
        /*001c*/ 	.word	0x00000000
        /*0020*/ 	.short	0x0005
        /*0022*/ 	.short	0x0028
        /*0024*/ 	.byte	0x00, 0xf4, 0x21, 0x00


	//----- nvinfo : EIATTR_KPARAM_INFO
	.align		4
.L_15:
        /*0028*/ 	.byte	0x04, 0x17
        /*002a*/ 	.short	(.L_17 - .L_16)
.L_16:
        /*002c*/ 	.word	0x00000000
        /*0030*/ 	.short	0x0004
        /*0032*/ 	.short	0x0020
        /*0034*/ 	.byte	0x00, 0xf4, 0x21, 0x00


	//----- nvinfo : EIATTR_KPARAM_INFO
	.align		4
.L_17:
        /*0038*/ 	.byte	0x04, 0x17
        /*003a*/ 	.short	(.L_19 - .L_18)
.L_18:
        /*003c*/ 	.word	0x00000000
        /*0040*/ 	.short	0x0003
        /*0042*/ 	.short	0x0018
        /*0044*/ 	.byte	0x00, 0xf4, 0x21, 0x00


	//----- nvinfo : EIATTR_KPARAM_INFO
	.align		4
.L_19:
        /*0048*/ 	.byte	0x04, 0x17
        /*004a*/ 	.short	(.L_21 - .L_20)
.L_20:
        /*004c*/ 	.word	0x00000000
        /*0050*/ 	.short	0x0002
        /*0052*/ 	.short	0x0010
        /*0054*/ 	.byte	0x00, 0xf4, 0x21, 0x00


	//----- nvinfo : EIATTR_KPARAM_INFO
	.align		4
.L_21:
        /*0058*/ 	.byte	0x04, 0x17
        /*005a*/ 	.short	(.L_23 - .L_22)
.L_22:
        /*005c*/ 	.word	0x00000000
        /*0060*/ 	.short	0x0001
        /*0062*/ 	.short	0x0008
        /*0064*/ 	.byte	0x00, 0xf4, 0x21, 0x00


	//----- nvinfo : EIATTR_KPARAM_INFO
	.align		4
.L_23:
        /*0068*/ 	.byte	0x04, 0x17
        /*006a*/ 	.short	(.L_25 - .L_24)
.L_24:
        /*006c*/ 	.word	0x00000000
        /*0070*/ 	.short	0x0000
        /*0072*/ 	.short	0x0000
        /*0074*/ 	.byte	0x00, 0xf4, 0x21, 0x00


	//----- nvinfo : EIATTR_SPARSE_MMA_MASK
	.align		4
.L_25:
        /*0078*/ 	.byte	0x03, 0x50
        /*007a*/ 	.short	0x0000


	//----- nvinfo : EIATTR_MAXREG_COUNT
	.align		4
        /*007c*/ 	.byte	0x03, 0x1b
        /*007e*/ 	.short	0x00ff


	//----- nvinfo : EIATTR_EXIT_INSTR_OFFSETS
	.align		4
        /*0080*/ 	.byte	0x04, 0x1c
        /*0082*/ 	.short	(.L_27 - .L_26)


	//   ....[0]....
.L_26:
        /*0084*/ 	.word	0x000002f0


	//----- nvinfo : EIATTR_REQNTID
	.align		4
.L_27:
        /*0088*/ 	.byte	0x04, 0x10
        /*008a*/ 	.short	(.L_29 - .L_28)
.L_28:
        /*008c*/ 	.word	0x00000080
        /*0090*/ 	.word	0x00000001
        /*0094*/ 	.word	0x00000001


	//----- nvinfo : EIATTR_CBANK_PARAM_SIZE
	.align		4
.L_29:
        /*0098*/ 	.byte	0x03, 0x19
        /*009a*/ 	.short	0x0034


	//----- nvinfo : EIATTR_PARAM_CBANK
	.align		4
        /*009c*/ 	.byte	0x04, 0x0a
        /*009e*/ 	.short	(.L_31 - .L_30)
	.align		4
.L_30:
        /*00a0*/ 	.word	index@(.nv.constant0.triton_poi_fused__native_batch_norm_legit_no_training_relu_6)
        /*00a4*/ 	.short	0x0210
        /*00a6*/ 	.short	0x0034


	//----- nvinfo : EIATTR_SW_WAR
	.align		4
.L_31:
        /*00a8*/ 	.byte	0x04, 0x36
        /*00aa*/ 	.short	(.L_33 - .L_32)
.L_32:
        /*00ac*/ 	.word	0x00000008
.L_33:


//--------------------- .nv.callgraph             --------------------------
	.section	.nv.callgraph,"",@"SHT_CUDA_CALLGRAPH"
	.align	4
	.sectionentsize	8
	.align		4
        /*0000*/ 	.word	0x00000000
	.align		4
        /*0004*/ 	.word	0xffffffff
	.align		4
        /*0008*/ 	.word	0x00000000
	.align		4
        /*000c*/ 	.word	0xfffffffe
	.align		4
        /*0010*/ 	.word	0x00000000
	.align		4
        /*0014*/ 	.word	0xfffffffd
	.align		4
        /*0018*/ 	.word	0x00000000
	.align		4
        /*001c*/ 	.word	0xfffffffc


//--------------------- .nv.constant4             --------------------------
	.section	.nv.constant4,"a",@progbits
	.align	8
	.align		8
.nv.constant4:
        /*0000*/ 	.dword	_$_str
	.align		8
        /*0008*/ 	.dword	_$_str_$_2


//--------------------- .text.triton_poi_fused__native_batch_norm_legit_no_training_relu_6 --------------------------
	.section	.text.triton_poi_fused__native_batch_norm_legit_no_training_relu_6,"ax",@progbits
	.align	128
        .global         triton_poi_fused__native_batch_norm_legit_no_training_relu_6
        .type           triton_poi_fused__native_batch_norm_legit_no_training_relu_6,@function
        .size           triton_poi_fused__native_batch_norm_legit_no_training_relu_6,(.L_x_1 - triton_poi_fused__native_batch_norm_legit_no_training_relu_6)
        .other          triton_poi_fused__native_batch_norm_legit_no_training_relu_6,@"STO_CUDA_ENTRY STV_DEFAULT"
triton_poi_fused__native_batch_norm_legit_no_training_relu_6:
.text.triton_poi_fused__native_batch_norm_legit_no_training_relu_6:
[----:B------:R-:W-:Y:S01]  /*0000*/  LDC R1, c[0x0][0x28] ;  /* 0x00000a00ff017b82 */ /* 0x000fe20000000800 */
[----:B------:R-:W1:Y:S07]  /*0010*/  S2R R0, SR_TID.X ;  /* 0x0000000000007919 */ /* 0x000e6e0000002100 */
[----:B------:R-:W2:Y:S01]  /*0020*/  LDC.64 R6, c[0x0][0x220] ;  /* 0x00008800ff067b82 */ /* 0x000ea20000000a00 */
[----:B------:R-:W-:Y:S01]  /*0030*/  ULDC.64 UR4, c[0x0][0x208] ;  /* 0x0000820000047ab9 */ /* 0x000fe20000000a00 */
[----:B------:R-:W3:Y:S06]  /*0040*/  S2R R3, SR_CTAID.X ;  /* 0x0000000000037919 */ /* 0x000eec0000002500 */
[----:B------:R-:W4:Y:S08]  /*0050*/  LDC.64 R4, c[0x0][0x218] ;  /* 0x00008600ff047b82 */ /* 0x000f300000000a00 */
[----:B------:R-:W5:Y:S08]  /*0060*/  LDC.64 R8, c[0x0][0x228] ;  /* 0x00008a00ff087b82 */ /* 0x000f700000000a00 */
[----:B------:R-:W5:Y:S01]  /*0070*/  LDC.64 R10, c[0x0][0x230] ;  /* 0x00008c00ff0a7b82 */ /* 0x000f620000000a00 */
[----:B-1----:R-:W-:-:S02]  /*0080*/  LOP3.LUT R0, R0, 0x7f, RZ, 0xc0, !PT ;  /* 0x0000007f00007812 */ /* 0x002fc400078ec0ff */
[----:B---3--:R-:W-:Y:S02]  /*0090*/  SHF.R.S32.HI R2, RZ, 0x18, R3 ;  /* 0x00000018ff027819 */ /* 0x008fe40000011403 */
[----:B------:R-:W-:Y:S02]  /*00a0*/  LEA R0, R3, R0, 0x7 ;  /* 0x0000000003007211 */ /* 0x000fe400078e38ff */
[----:B------:R-:W-:-:S04]  /*00b0*/  SGXT R3, R2, 0x1 ;  /* 0x000000010203781a */ /* 0x000fc80000000200 */
[----:B------:R-:W-:-:S04]  /*00c0*/  LEA.HI R3, R3, R0, RZ, 0x6 ;  /* 0x0000000003037211 */ /* 0x000fc800078f30ff */
[----:B------:R-:W-:-:S04]  /*00d0*/  SHF.R.S32.HI R3, RZ, 0x6, R3 ;  /* 0x00000006ff037819 */ /* 0x000fc80000011403 */
[----:B------:R-:W-:-:S04]  /*00e0*/  LEA.HI R2, R3, R3, RZ, 0x4 ;  /* 0x0000000303027211 */ /* 0x000fc800078f20ff */
[----:B------:R-:W-:-:S04]  /*00f0*/  LOP3.LUT R2, R2, 0xfffffff0, RZ, 0xc0, !PT ;  /* 0xfffffff002027812 */ /* 0x000fc800078ec0ff */
[----:B------:R-:W-:Y:S02]  /*0100*/  IADD3 R13, R3, -R2, RZ ;  /* 0x80000002030d7210 */ /* 0x000fe40007ffe0ff */
[----:B------:R-:W1:Y:S03]  /*0110*/  LDC.64 R2, c[0x0][0x210] ;  /* 0x00008400ff027b82 */ /* 0x000e660000000a00 */
[----:B--2---:R-:W-:-:S06]  /*0120*/  IMAD.WIDE R6, R13, 0x4, R6 ;  /* 0x000000040d067825 */ /* 0x004fcc00078e0206 */
[----:B------:R-:W2:Y:S01]  /*0130*/  LDG.E.EL R6, desc[UR4][R6.64] ;  /* 0x0000000406067981 */ /* 0x000ea2000c2e1900 */
[----:B----4-:R-:W-:-:S04]  /*0140*/  IMAD.WIDE R4, R13, 0x4, R4 ;  /* 0x000000040d047825 */ /* 0x010fc800078e0204 */
[C---:B-----5:R-:W-:Y:S02]  /*0150*/  IMAD.WIDE R8, R13.reuse, 0x4, R8 ;  /* 0x000000040d087825 */ /* 0x060fe400078e0208 */
[----:B------:R3:W4:Y:S02]  /*0160*/  LDG.E.EL R5, desc[UR4][R4.64] ;  /* 0x0000000404057981 */ /* 0x000724000c2e1900 */
[----:B0-----:R-:W-:Y:S02]  /*0170*/  IMAD.WIDE R10, R13, 0x4, R10 ;  /* 0x000000040d0a7825 */ /* 0x001fe400078e020a */
[----:B------:R-:W5:Y:S02]  /*0180*/  LDG.E.EL R8, desc[UR4][R8.64] ;  /* 0x0000000408087981 */ /* 0x000f64000c2e1900 */
[C---:B-1----:R-:W-:Y:S02]  /*0190*/  IMAD.WIDE R2, R0.reuse, 0x4, R2 ;  /* 0x0000000400027825 */ /* 0x042fe400078e0202 */
[----:B------:R-:W5:Y:S04]  /*01a0*/  LDG.E.EL R11, desc[UR4][R10.64] ;  /* 0x000000040a0b7981 */ /* 0x000f68000c2e1900 */
[----:B------:R0:W4:Y:S01]  /*01b0*/  LDG.E R12, desc[UR4][R2.64] ;  /* 0x00000004020c7981 */ /* 0x000122000c1e1900 */
[----:B---3--:R-:W-:Y:S01]  /*01c0*/  HFMA2.MMA R4, -RZ, RZ, 1.625, 0 ;  /* 0x3e800000ff047435 */ /* 0x008fe200000001ff */
[----:B0-----:R-:W0:Y:S02]  /*01d0*/  LDC.64 R2, c[0x0][0x238] ;  /* 0x00008e00ff027b82 */ /* 0x001e240000000a00 */
[----:B0-----:R-:W-:-:S04]  /*01e0*/  IMAD.WIDE R2, R0, 0x4, R2 ;  /* 0x0000000400027825 */ /* 0x001fc800078e0202 */
[----:B--2---:R-:W-:-:S04]  /*01f0*/  FADD R6, R6, 9.9999997473787516356e-06 ;  /* 0x3727c5ac06067421 */ /* 0x004fc80000000000 */
[----:B------:R-:W0:Y:S02]  /*0200*/  MUFU.SQRT R7, R6 ;  /* 0x0000000600077308 */ /* 0x000e240000002000 */
[C---:B0-----:R-:W-:Y:S02]  /*0210*/  FSETP.GT.AND P0, PT, R7.reuse, 8.50705917302346158658e+37, PT ;  /* 0x7e8000000700780b */ /* 0x041fe40003f04000 */
[----:B------:R-:W-:-:S11]  /*0220*/  FSETP.GEU.AND P1, PT, R7, 1.175494350822287508e-38, PT ;  /* 0x008000000700780b */ /* 0x000fd60003f2e000 */
[----:B------:R-:W-:-:S04]  /*0230*/  @P0 FMUL R7, R7, 0.25 ;  /* 0x3e80000007070820 */ /* 0x000fc80000400000 */
[----:B------:R-:W-:-:S06]  /*0240*/  @!P1 FMUL R7, R7, 16777216 ;  /* 0x4b80000007079820 */ /* 0x000fcc0000400000 */
[----:B------:R-:W0:Y:S01]  /*0250*/  MUFU.RCP R7, R7 ;  /* 0x0000000700077308 */ /* 0x000e220000001000 */
[----:B------:R-:W-:Y:S01]  /*0260*/  FSEL R4, R4, 1, P0 ;  /* 0x3f80000004047808 */ /* 0x000fe20000000000 */
[----:B----4-:R-:W-:-:S04]  /*0270*/  FADD R5, R12, -R5 ;  /* 0x800000050c057221 */ /* 0x010fc80000000000 */
[----:B------:R-:W-:-:S04]  /*0280*/  @!P1 FMUL R4, R4, 16777216 ;  /* 0x4b80000004049820 */ /* 0x000fc80000400000 */
[----:B0-----:R-:W-:-:S04]  /*0290*/  FMUL R4, R7, R4 ;  /* 0x0000000407047220 */ /* 0x001fc80000400000 */
[----:B------:R-:W-:-:S04]  /*02a0*/  FMUL R4, R5, R4 ;  /* 0x0000000405047220 */ /* 0x000fc80000400000 */
[----:B-----5:R-:W-:-:S05]  /*02b0*/  FFMA R4, R8, R4, R11 ;  /* 0x0000000408047223 */ /* 0x020fca000000000b */
[----:B------:R-:W-:-:S04]  /*02c0*/  FSETP.GEU.AND P0, PT, R4, RZ, PT ;  /* 0x000000ff0400720b */ /* 0x000fc80003f0e000 */
[----:B------:R-:W-:-:S05]  /*02d0*/  FSEL R5, R4, RZ, P0 ;  /* 0x000000ff04057208 */ /* 0x000fca0000000000 */
[----:B------:R-:W-:Y:S01]  /*02e0*/  STG.E desc[UR4][R2.64], R5 ;  /* 0x0000000502007986 */ /* 0x000fe2000c101904 */
[----:B------:R-:W-:Y:S05]  /*02f0*/  EXIT ;  /* 0x000000000000794d */ /* 0x000fea0003800000 */
.L_x_0:
[----:B------:R-:W-:-:S00]  /*0300*/  BRA `(.L_x_0) ;  /* 0xfffffffc00fc7947 */ /* 0x000fc0000383ffff */
[----:B------:R-:W-:-:S00]  /*0310*/  NOP ;  /* 0x0000000000007918 */ /* 0x000fc00000000000 */
        /* <DEDUP_REMOVED lines=14> */
.L_x_1:


//--------------------- .nv.global.init           --------------------------
	.section	.nv.global.init,"aw",@progbits
.nv.global.init:
	.type		_$_str,@object
	.size		_$_str,(_$_str_$_2 - _$_str)
_$_str:
        /*0000*/ 	.byte	0x5f, 0x5f, 0x43, 0x55, 0x44, 0x41, 0x5f, 0x46, 0x54, 0x5a, 0x00
	.type		_$_str_$_2,@object
	.size		_$_str_$_2,(.L_1 - _$_str_$_2)
_$_str_$_2:
        /*000b*/ 	.byte	0x5f, 0x5f, 0x43, 0x55, 0x44, 0x41, 0x5f, 0x50, 0x52, 0x45, 0x43, 0x5f, 0x53, 0x51, 0x52, 0x54
        /*001b*/ 	.byte	0x00
.L_1:


//--------------------- .nv.constant0.triton_poi_fused__native_batch_norm_legit_no_training_relu_6 --------------------------
	.section	.nv.constant0.triton_poi_fused__native_batch_norm_legit_no_training_relu_6,"a",@progbits
	.sectionflags	@""
	.align	4
.nv.constant0.triton_poi_fused__native_batch_norm_legit_no_training_relu_6:
	.zero		580
